//
// Generated by NVIDIA NVVM Compiler
//
// Compiler Build ID: CL-36424714
// Cuda compilation tools, release 13.0, V13.0.88
// Based on NVVM 20.0.0
//

.version 9.0
.target sm_100
.address_size 64

	// .globl	_Z5rsqrtv

.visible .entry _Z5rsqrtv()
{


	ret;

}


// ===== COMPILED SASS (sm_100) =====

	.target	sm_100

	.elftype	@"ET_EXEC"


//--------------------- .note.nv.tkinfo           --------------------------
	.section	.note.nv.tkinfo,"",@"SHT_NOTE"
	.sectionflags	@"SHF_NOTE_NV_TKINFO"
	.tkinfo
        /*0018*/ 	.word	0x00000002
        /*0030*/ 	.string	""
        /*0030*/ 	.string	"ptxas"
        /*0030*/ 	.string	"Cuda compilation tools, release 13.0, V13.0.88"
        /*0030*/ 	.string	"Build cuda_13.0.r13.0/compiler.36424714_0"
        /*0030*/ 	.string	"-arch sm_100 -m 64 "



//--------------------- .note.nv.cuinfo           --------------------------
	.section	.note.nv.cuinfo,"",@"SHT_NOTE"
	.sectionflags	@"SHF_NOTE_NV_CUINFO"
        /*0018*/ 	.short	0x0002
        /*001a*/ 	.short	0x0064
        /*001c*/ 	.short	0x0082
	.zero		2


//--------------------- .nv.info                  --------------------------
	.section	.nv.info,"",@"SHT_CUDA_INFO"
	.align	4


	//----- nvinfo : EIATTR_REGCOUNT
	.align		4
        /*0000*/ 	.byte	0x04, 0x2f
        /*0002*/ 	.short	(.L_1 - .L_0)
	.align		4
.L_0:
        /*0004*/ 	.word	index@(_Z5rsqrtv)
        /*0008*/ 	.word	0x00000004


	//----- nvinfo : EIATTR_FRAME_SIZE
	.align		4
.L_1:
        /*000c*/ 	.byte	0x04, 0x11
        /*000e*/ 	.short	(.L_3 - .L_2)
	.align		4
.L_2:
        /*0010*/ 	.word	index@(_Z5rsqrtv)
        /*0014*/ 	.word	0x00000000


	//----- nvinfo : EIATTR_MIN_STACK_SIZE
	.align		4
.L_3:
        /*0018*/ 	.byte	0x04, 0x12
        /*001a*/ 	.short	(.L_5 - .L_4)
	.align		4
.L_4:
        /*001c*/ 	.word	index@(_Z5rsqrtv)
        /*0020*/ 	.word	0x00000000
.L_5:


//--------------------- .nv.compat                --------------------------
	.section	.nv.compat,"",@"SHT_CUDA_COMPAT_INFO"
	.align	4
        /*0000*/ 	.byte	0x02, 0x09, 0x00, 0x00, 0x02, 0x02, 0x01, 0x00, 0x02, 0x05, 0x05, 0x00, 0x03, 0x07, 0x01, 0x01
        /*0010*/ 	.byte	0x02, 0x03, 0x00, 0x00, 0x02, 0x06, 0x01, 0x00, 0x04, 0x0b, 0x08, 0x00, 0x09, 0x00, 0x00, 0x00
        /*0020*/ 	.byte	0x00, 0x00, 0x00, 0x00


//--------------------- .nv.info._Z5rsqrtv        --------------------------
	.section	.nv.info._Z5rsqrtv,"",@"SHT_CUDA_INFO"
	.sectionflags	@""
	.align	4


	//----- nvinfo : EIATTR_CUDA_API_VERSION
	.align		4
        /*0000*/ 	.byte	0x04, 0x37
        /*0002*/ 	.short	(.L_7 - .L_6)
.L_6:
        /*0004*/ 	.word	0x00000082


	//----- nvinfo : EIATTR_SPARSE_MMA_MASK
	.align		4
.L_7:
        /*0008*/ 	.byte	0x03, 0x50
        /*000a*/ 	.short	0x0000


	//----- nvinfo : EIATTR_MAXREG_COUNT
	.align		4
        /*000c*/ 	.byte	0x03, 0x1b
        /*000e*/ 	.short	0x00ff


	//----- nvinfo : EIATTR_MERCURY_ISA_VERSION
	.align		4
        /*0010*/ 	.byte	0x03, 0x5f
        /*0012*/ 	.short	0x0101


	//----- nvinfo : EIATTR_VRC_CTA_INIT_COUNT
	.align		4
        /*0014*/ 	.byte	0x02, 0x4a
	.zero		1
	.zero		1


	//----- nvinfo : EIATTR_EXIT_INSTR_OFFSETS
	.align		4
        /*0018*/ 	.byte	0x04, 0x1c
        /*001a*/ 	.short	(.L_9 - .L_8)


	//   ....[0]....
.L_8:
        /*001c*/ 	.word	0x00000010


	//----- nvinfo : EIATTR_SW_WAR
	.align		4
.L_9:
        /*0020*/ 	.byte	0x04, 0x36
        /*0022*/ 	.short	(.L_11 - .L_10)
.L_10:
        /*0024*/ 	.word	0x00000008
.L_11:


//--------------------- .nv.callgraph             --------------------------
	.section	.nv.callgraph,"",@"SHT_CUDA_CALLGRAPH"
	.align	4
	.sectionentsize	8
	.align		4
        /*0000*/ 	.word	0x00000000
	.align		4
        /*0004*/ 	.word	0xffffffff
	.align		4
        /*0008*/ 	.word	0x00000000
	.align		4
        /*000c*/ 	.word	0xfffffffe
	.align		4
        /*0010*/ 	.word	0x00000000
	.align		4
        /*0014*/ 	.word	0xfffffffd
	.align		4
        /*0018*/ 	.word	0x00000000
	.align		4
        /*001c*/ 	.word	0xfffffffc


//--------------------- .text._Z5rsqrtv           --------------------------
	.section	.text._Z5rsqrtv,"ax",@progbits
	.align	128
        .global         _Z5rsqrtv
        .type           _Z5rsqrtv,@function
        .size           _Z5rsqrtv,(.L_x_1 - _Z5rsqrtv)
        .other          _Z5rsqrtv,@"STO_CUDA_ENTRY STV_DEFAULT"
_Z5rsqrtv:
.text._Z5rsqrtv:
[----:B------:R-:W-:Y:S01]  /*0000*/  LDC R1, c[0x0][0x37c] ;  /* 0x0000df00ff017b82 */ /* 0x000fe20000000800 */
[----:B------:R-:W-:Y:S05]  /*0010*/  EXIT ;  /* 0x000000000000794d */ /* 0x000fea0003800000 */
.L_x_0:
[----:B------:R-:W-:-:S00]  /*0020*/  BRA `(.L_x_0) ;  /* 0xfffffffc00fc7947 */ /* 0x000fc0000383ffff */
[----:B------:R-:W-:-:S00]  /*0030*/  NOP ;  /* 0x0000000000007918 */ /* 0x000fc00000000000 */
        /* <DEDUP_REMOVED lines=12> */
.L_x_1:


//--------------------- .nv.shared.reserved.0     --------------------------
	.section	.nv.shared.reserved.0,"aw",@nobits
	.weak		__nv_reservedSMEM_offset_0_alias
	.size		__nv_reservedSMEM_offset_0_alias, 0, 64
	.other		__nv_reservedSMEM_offset_0_alias,@"STO_CUDA_RESERVED_SHARED STV_DEFAULT"
__nv_reservedSMEM_offset_0_alias:
	.zero		0
	.zero		64


//--------------------- .nv.constant0._Z5rsqrtv   --------------------------
	.section	.nv.constant0._Z5rsqrtv,"a",@progbits
	.sectionflags	@""
	.align	4
.nv.constant0._Z5rsqrtv:
	.zero		896


//--------------------- SYMBOLS --------------------------

	.type		.nv.reservedSmem.offset0,@object
	.size		.nv.reservedSmem.offset0,0x4
